//
// Generated by NVIDIA NVVM Compiler
//
// Compiler Build ID: CL-36424714
// Cuda compilation tools, release 13.0, V13.0.88
// Based on NVVM 20.0.0
//

.version 9.0
.target sm_100
.address_size 64

	// .globl	_Z4add2PiS_S_m

.visible .entry _Z4add2PiS_S_m(
	.param .u64 .ptr .align 1 _Z4add2PiS_S_m_param_0,
	.param .u64 .ptr .align 1 _Z4add2PiS_S_m_param_1,
	.param .u64 .ptr .align 1 _Z4add2PiS_S_m_param_2,
	.param .u64 _Z4add2PiS_S_m_param_3
)
{
	.reg .pred 	%p<2>;
	.reg .b32 	%r<17>;
	.reg .b64 	%rd<14>;

	ld.param.u64 	%rd2, [_Z4add2PiS_S_m_param_0];
	ld.param.u64 	%rd3, [_Z4add2PiS_S_m_param_1];
	ld.param.u64 	%rd4, [_Z4add2PiS_S_m_param_2];
	ld.param.u64 	%rd5, [_Z4add2PiS_S_m_param_3];
	mov.u32 	%r1, %ctaid.x;
	mov.u32 	%r2, %ntid.x;
	mov.u32 	%r3, %tid.x;
	mad.lo.s32 	%r4, %r1, %r2, %r3;
	cvt.s64.s32 	%rd1, %r4;
	shr.u64 	%rd6, %rd5, 2;
	setp.le.u64 	%p1, %rd6, %rd1;
	@%p1 bra 	$L__BB0_2;
	cvta.to.global.u64 	%rd7, %rd2;
	cvta.to.global.u64 	%rd8, %rd3;
	cvta.to.global.u64 	%rd9, %rd4;
	shl.b64 	%rd10, %rd1, 4;
	add.s64 	%rd11, %rd7, %rd10;
	ld.global.v4.u32 	{%r5, %r6, %r7, %r8}, [%rd11];
	add.s64 	%rd12, %rd8, %rd10;
	ld.global.v4.u32 	{%r9, %r10, %r11, %r12}, [%rd12];
	add.s32 	%r13, %r9, %r5;
	add.s32 	%r14, %r10, %r6;
	add.s32 	%r15, %r11, %r7;
	add.s32 	%r16, %r12, %r8;
	add.s64 	%rd13, %rd9, %rd10;
	st.global.v4.u32 	[%rd13], {%r13, %r14, %r15, %r16};
$L__BB0_2:
	ret;

}


// ===== COMPILED SASS (sm_100) =====

	.target	sm_100

	.elftype	@"ET_EXEC"


//--------------------- .note.nv.tkinfo           --------------------------
	.section	.note.nv.tkinfo,"",@"SHT_NOTE"
	.sectionflags	@"SHF_NOTE_NV_TKINFO"
	.tkinfo
        /*0018*/ 	.word	0x00000002
        /*0030*/ 	.string	""
        /*0030*/ 	.string	"ptxas"
        /*0030*/ 	.string	"Cuda compilation tools, release 13.0, V13.0.88"
        /*0030*/ 	.string	"Build cuda_13.0.r13.0/compiler.36424714_0"
        /*0030*/ 	.string	"-arch sm_100 -m 64 "



//--------------------- .note.nv.cuinfo           --------------------------
	.section	.note.nv.cuinfo,"",@"SHT_NOTE"
	.sectionflags	@"SHF_NOTE_NV_CUINFO"
        /*0018*/ 	.short	0x0002
        /*001a*/ 	.short	0x0064
        /*001c*/ 	.short	0x0082
	.zero		2


//--------------------- .nv.info                  --------------------------
	.section	.nv.info,"",@"SHT_CUDA_INFO"
	.align	4


	//----- nvinfo : EIATTR_REGCOUNT
	.align		4
        /*0000*/ 	.byte	0x04, 0x2f
        /*0002*/ 	.short	(.L_1 - .L_0)
	.align		4
.L_0:
        /*0004*/ 	.word	index@(_Z4add2PiS_S_m)
        /*0008*/ 	.word	0x00000012


	//----- nvinfo : EIATTR_FRAME_SIZE
	.align		4
.L_1:
        /*000c*/ 	.byte	0x04, 0x11
        /*000e*/ 	.short	(.L_3 - .L_2)
	.align		4
.L_2:
        /*0010*/ 	.word	index@(_Z4add2PiS_S_m)
        /*0014*/ 	.word	0x00000000


	//----- nvinfo : EIATTR_MIN_STACK_SIZE
	.align		4
.L_3:
        /*0018*/ 	.byte	0x04, 0x12
        /*001a*/ 	.short	(.L_5 - .L_4)
	.align		4
.L_4:
        /*001c*/ 	.word	index@(_Z4add2PiS_S_m)
        /*0020*/ 	.word	0x00000000
.L_5:


//--------------------- .nv.compat                --------------------------
	.section	.nv.compat,"",@"SHT_CUDA_COMPAT_INFO"
	.align	4
        /*0000*/ 	.byte	0x02, 0x09, 0x00, 0x00, 0x02, 0x02, 0x01, 0x00, 0x02, 0x05, 0x05, 0x00, 0x03, 0x07, 0x01, 0x01
        /*0010*/ 	.byte	0x02, 0x03, 0x00, 0x00, 0x02, 0x06, 0x01, 0x00, 0x04, 0x0b, 0x08, 0x00, 0x09, 0x00, 0x00, 0x00
        /*0020*/ 	.byte	0x00, 0x00, 0x00, 0x00


//--------------------- .nv.info._Z4add2PiS_S_m   --------------------------
	.section	.nv.info._Z4add2PiS_S_m,"",@"SHT_CUDA_INFO"
	.sectionflags	@""
	.align	4


	//----- nvinfo : EIATTR_CUDA_API_VERSION
	.align		4
        /*0000*/ 	.byte	0x04, 0x37
        /*0002*/ 	.short	(.L_7 - .L_6)
.L_6:
        /*0004*/ 	.word	0x00000082


	//----- nvinfo : EIATTR_KPARAM_INFO
	.align		4
.L_7:
        /*0008*/ 	.byte	0x04, 0x17
        /*000a*/ 	.short	(.L_9 - .L_8)
.L_8:
        /*000c*/ 	.word	0x00000000
        /*0010*/ 	.short	0x0003
        /*0012*/ 	.short	0x0018
        /*0014*/ 	.byte	0x00, 0xf0, 0x21, 0x00


	//----- nvinfo : EIATTR_KPARAM_INFO
	.align		4
.L_9:
        /*0018*/ 	.byte	0x04, 0x17
        /*001a*/ 	.short	(.L_11 - .L_10)
.L_10:
        /*001c*/ 	.word	0x00000000
        /*0020*/ 	.short	0x0002
        /*0022*/ 	.short	0x0010
        /*0024*/ 	.byte	0x00, 0xf5, 0x21, 0x00


	//----- nvinfo : EIATTR_KPARAM_INFO
	.align		4
.L_11:
        /*0028*/ 	.byte	0x04, 0x17
        /*002a*/ 	.short	(.L_13 - .L_12)
.L_12:
        /*002c*/ 	.word	0x00000000
        /*0030*/ 	.short	0x0001
        /*0032*/ 	.short	0x0008
        /*0034*/ 	.byte	0x00, 0xf5, 0x21, 0x00


	//----- nvinfo : EIATTR_KPARAM_INFO
	.align		4
.L_13:
        /*0038*/ 	.byte	0x04, 0x17
        /*003a*/ 	.short	(.L_15 - .L_14)
.L_14:
        /*003c*/ 	.word	0x00000000
        /*0040*/ 	.short	0x0000
        /*0042*/ 	.short	0x0000
        /*0044*/ 	.byte	0x00, 0xf5, 0x21, 0x00


	//----- nvinfo : EIATTR_SPARSE_MMA_MASK
	.align		4
.L_15:
        /*0048*/ 	.byte	0x03, 0x50
        /*004a*/ 	.short	0x0000


	//----- nvinfo : EIATTR_MAXREG_COUNT
	.align		4
        /*004c*/ 	.byte	0x03, 0x1b
        /*004e*/ 	.short	0x00ff


	//----- nvinfo : EIATTR_MERCURY_ISA_VERSION
	.align		4
        /*0050*/ 	.byte	0x03, 0x5f
        /*0052*/ 	.short	0x0101


	//----- nvinfo : EIATTR_VRC_CTA_INIT_COUNT
	.align		4
        /*0054*/ 	.byte	0x02, 0x4a
	.zero		1
	.zero		1


	//----- nvinfo : EIATTR_EXIT_INSTR_OFFSETS
	.align		4
        /*0058*/ 	.byte	0x04, 0x1c
        /*005a*/ 	.short	(.L_17 - .L_16)


	//   ....[0]....
.L_16:
        /*005c*/ 	.word	0x000000c0


	//   ....[1]....
        /*0060*/ 	.word	0x000001f0


	//----- nvinfo : EIATTR_CBANK_PARAM_SIZE
	.align		4
.L_17:
        /*0064*/ 	.byte	0x03, 0x19
        /*0066*/ 	.short	0x0020


	//----- nvinfo : EIATTR_PARAM_CBANK
	.align		4
        /*0068*/ 	.byte	0x04, 0x0a
        /*006a*/ 	.short	(.L_19 - .L_18)
	.align		4
.L_18:
        /*006c*/ 	.word	index@(.nv.constant0._Z4add2PiS_S_m)
        /*0070*/ 	.short	0x0380
        /*0072*/ 	.short	0x0020


	//----- nvinfo : EIATTR_SW_WAR
	.align		4
.L_19:
        /*0074*/ 	.byte	0x04, 0x36
        /*0076*/ 	.short	(.L_21 - .L_20)
.L_20:
        /*0078*/ 	.word	0x00000008
.L_21:


//--------------------- .nv.callgraph             --------------------------
	.section	.nv.callgraph,"",@"SHT_CUDA_CALLGRAPH"
	.align	4
	.sectionentsize	8
	.align		4
        /*0000*/ 	.word	0x00000000
	.align		4
        /*0004*/ 	.word	0xffffffff
	.align		4
        /*0008*/ 	.word	0x00000000
	.align		4
        /*000c*/ 	.word	0xfffffffe
	.align		4
        /*0010*/ 	.word	0x00000000
	.align		4
        /*0014*/ 	.word	0xfffffffd
	.align		4
        /*0018*/ 	.word	0x00000000
	.align		4
        /*001c*/ 	.word	0xfffffffc


//--------------------- .text._Z4add2PiS_S_m      --------------------------
	.section	.text._Z4add2PiS_S_m,"ax",@progbits
	.align	128
        .global         _Z4add2PiS_S_m
        .type           _Z4add2PiS_S_m,@function
        .size           _Z4add2PiS_S_m,(.L_x_1 - _Z4add2PiS_S_m)
        .other          _Z4add2PiS_S_m,@"STO_CUDA_ENTRY STV_DEFAULT"
_Z4add2PiS_S_m:
.text._Z4add2PiS_S_m:
[----:B------:R-:W-:Y:S01]  /*0000*/  LDC R1, c[0x0][0x37c] ;  /* 0x0000df00ff017b82 */ /* 0x000fe20000000800 */
[----:B------:R-:W0:Y:S07]  /*0010*/  S2R R3, SR_TID.X ;  /* 0x0000000000037919 */ /* 0x000e2e0000002100 */
[----:B------:R-:W0:Y:S01]  /*0020*/  S2UR UR6, SR_CTAID.X ;  /* 0x00000000000679c3 */ /* 0x000e220000002500 */
[----:B------:R-:W1:Y:S07]  /*0030*/  LDCU.64 UR4, c[0x0][0x398] ;  /* 0x00007300ff0477ac */ /* 0x000e6e0008000a00 */
[----:B------:R-:W0:Y:S01]  /*0040*/  LDC R0, c[0x0][0x360] ;  /* 0x0000d800ff007b82 */ /* 0x000e220000000800 */
[----:B-1----:R-:W-:-:S02]  /*0050*/  USHF.R.U64 UR4, UR4, 0x2, UR5 ;  /* 0x0000000204047899 */ /* 0x002fc40008001205 */
[----:B------:R-:W-:-:S06]  /*0060*/  USHF.R.U32.HI UR5, URZ, 0x2, UR5 ;  /* 0x00000002ff057899 */ /* 0x000fcc0008011605 */
[----:B------:R-:W-:Y:S02]  /*0070*/  IMAD.U32 R2, RZ, RZ, UR5 ;  /* 0x00000005ff027e24 */ /* 0x000fe4000f8e00ff */
[----:B0-----:R-:W-:-:S05]  /*0080*/  IMAD R0, R0, UR6, R3 ;  /* 0x0000000600007c24 */ /* 0x001fca000f8e0203 */
[----:B------:R-:W-:Y:S02]  /*0090*/  ISETP.LT.U32.AND P0, PT, R0, UR4, PT ;  /* 0x0000000400007c0c */ /* 0x000fe4000bf01070 */
[----:B------:R-:W-:-:S04]  /*00a0*/  SHF.R.S32.HI R3, RZ, 0x1f, R0 ;  /* 0x0000001fff037819 */ /* 0x000fc80000011400 */
[----:B------:R-:W-:-:S13]  /*00b0*/  ISETP.GT.U32.AND.EX P0, PT, R2, R3, PT, P0 ;  /* 0x000000030200720c */ /* 0x000fda0003f04100 */
[----:B------:R-:W-:Y:S05]  /*00c0*/  @!P0 EXIT ;  /* 0x000000000000894d */ /* 0x000fea0003800000 */
[----:B------:R-:W0:Y:S01]  /*00d0*/  LDCU.128 UR8, c[0x0][0x380] ;  /* 0x00007000ff0877ac */ /* 0x000e220008000c00 */
[C---:B------:R-:W-:Y:S01]  /*00e0*/  IMAD.SHL.U32 R6, R0.reuse, 0x10, RZ ;  /* 0x0000001000067824 */ /* 0x040fe200078e00ff */
[----:B------:R-:W-:Y:S01]  /*00f0*/  SHF.L.U64.HI R0, R0, 0x4, R3 ;  /* 0x0000000400007819 */ /* 0x000fe20000010203 */
[----:B------:R-:W1:Y:S01]  /*0100*/  LDCU.64 UR4, c[0x0][0x358] ;  /* 0x00006b00ff0477ac */ /* 0x000e620008000a00 */
[----:B------:R-:W2:Y:S02]  /*0110*/  LDCU.64 UR6, c[0x0][0x390] ;  /* 0x00007200ff0677ac */ /* 0x000ea40008000a00 */
[C---:B0-----:R-:W-:Y:S02]  /*0120*/  IADD3 R2, P0, PT, R6.reuse, UR8, RZ ;  /* 0x0000000806027c10 */ /* 0x041fe4000ff1e0ff */
[----:B------:R-:W-:Y:S02]  /*0130*/  IADD3 R4, P1, PT, R6, UR10, RZ ;  /* 0x0000000a06047c10 */ /* 0x000fe4000ff3e0ff */
[----:B------:R-:W-:-:S02]  /*0140*/  IADD3.X R3, PT, PT, R0, UR9, RZ, P0, !PT ;  /* 0x0000000900037c10 */ /* 0x000fc400087fe4ff */
[----:B------:R-:W-:-:S03]  /*0150*/  IADD3.X R5, PT, PT, R0, UR11, RZ, P1, !PT ;  /* 0x0000000b00057c10 */ /* 0x000fc60008ffe4ff */
[----:B-1----:R-:W3:Y:S04]  /*0160*/  LDG.E.128 R8, desc[UR4][R2.64] ;  /* 0x0000000402087981 */ /* 0x002ee8000c1e1d00 */
[----:B------:R-:W3:Y:S01]  /*0170*/  LDG.E.128 R12, desc[UR4][R4.64] ;  /* 0x00000004040c7981 */ /* 0x000ee2000c1e1d00 */
[----:B--2---:R-:W-:-:S04]  /*0180*/  IADD3 R6, P0, PT, R6, UR6, RZ ;  /* 0x0000000606067c10 */ /* 0x004fc8000ff1e0ff */
[----:B------:R-:W-:Y:S01]  /*0190*/  IADD3.X R7, PT, PT, R0, UR7, RZ, P0, !PT ;  /* 0x0000000700077c10 */ /* 0x000fe200087fe4ff */
[----:B---3--:R-:W-:Y:S02]  /*01a0*/  IMAD.IADD R8, R8, 0x1, R12 ;  /* 0x0000000108087824 */ /* 0x008fe400078e020c */
[----:B------:R-:W-:Y:S02]  /*01b0*/  IMAD.IADD R9, R9, 0x1, R13 ;  /* 0x0000000109097824 */ /* 0x000fe400078e020d */
[----:B------:R-:W-:Y:S02]  /*01c0*/  IMAD.IADD R10, R10, 0x1, R14 ;  /* 0x000000010a0a7824 */ /* 0x000fe400078e020e */
[----:B------:R-:W-:-:S05]  /*01d0*/  IMAD.IADD R11, R11, 0x1, R15 ;  /* 0x000000010b0b7824 */ /* 0x000fca00078e020f */
[----:B------:R-:W-:Y:S01]  /*01e0*/  STG.E.128 desc[UR4][R6.64], R8 ;  /* 0x0000000806007986 */ /* 0x000fe2000c101d04 */
[----:B------:R-:W-:Y:S05]  /*01f0*/  EXIT ;  /* 0x000000000000794d */ /* 0x000fea0003800000 */
.L_x_0:
[----:B------:R-:W-:-:S00]  /*0200*/  BRA `(.L_x_0) ;  /* 0xfffffffc00fc7947 */ /* 0x000fc0000383ffff */
[----:B------:R-:W-:-:S00]  /*0210*/  NOP ;  /* 0x0000000000007918 */ /* 0x000fc00000000000 */
        /* <DEDUP_REMOVED lines=14> */
.L_x_1:


//--------------------- .nv.shared.reserved.0     --------------------------
	.section	.nv.shared.reserved.0,"aw",@nobits
	.weak		__nv_reservedSMEM_offset_0_alias
	.size		__nv_reservedSMEM_offset_0_alias, 0, 64
	.other		__nv_reservedSMEM_offset_0_alias,@"STO_CUDA_RESERVED_SHARED STV_DEFAULT"
__nv_reservedSMEM_offset_0_alias:
	.zero		0
	.zero		64


//--------------------- .nv.constant0._Z4add2PiS_S_m --------------------------
	.section	.nv.constant0._Z4add2PiS_S_m,"a",@progbits
	.sectionflags	@""
	.align	4
.nv.constant0._Z4add2PiS_S_m:
	.zero		928


//--------------------- SYMBOLS --------------------------

	.type		.nv.reservedSmem.offset0,@object
	.size		.nv.reservedSmem.offset0,0x4
